//
// Generated by NVIDIA NVVM Compiler
//
// Compiler Build ID: CL-36424714
// Cuda compilation tools, release 13.0, V13.0.88
// Based on NVVM 20.0.0
//

.version 9.0
.target sm_100
.address_size 64

	// .globl	_Z7stencilPfS_l

.visible .entry _Z7stencilPfS_l(
	.param .u64 .ptr .align 1 _Z7stencilPfS_l_param_0,
	.param .u64 .ptr .align 1 _Z7stencilPfS_l_param_1,
	.param .u64 _Z7stencilPfS_l_param_2
)
{
	.reg .pred 	%p<9>;
	.reg .b32 	%r<81>;
	.reg .b32 	%f<19>;
	.reg .b64 	%rd<29>;
	.reg .b64 	%fd<13>;

	ld.param.u64 	%rd3, [_Z7stencilPfS_l_param_0];
	ld.param.u64 	%rd4, [_Z7stencilPfS_l_param_1];
	ld.param.u64 	%rd5, [_Z7stencilPfS_l_param_2];
	cvta.to.global.u64 	%rd1, %rd3;
	cvta.to.global.u64 	%rd2, %rd4;
	mov.u32 	%r7, %ctaid.x;
	mov.u32 	%r8, %ntid.x;
	mov.u32 	%r9, %tid.x;
	mad.lo.s32 	%r1, %r7, %r8, %r9;
	mul.hi.s32 	%r10, %r1, 715827883;
	shr.u32 	%r11, %r10, 31;
	add.s32 	%r12, %r10, %r11;
	mul.hi.s32 	%r13, %r12, -2004318071;
	add.s32 	%r14, %r13, %r12;
	shr.u32 	%r15, %r14, 31;
	shr.s32 	%r16, %r14, 4;
	add.s32 	%r17, %r16, %r15;
	mul.lo.s32 	%r18, %r17, 30;
	sub.s32 	%r2, %r12, %r18;
	mul.hi.s32 	%r19, %r1, -1240768329;
	add.s32 	%r20, %r19, %r1;
	shr.u32 	%r21, %r20, 31;
	shr.s32 	%r22, %r20, 7;
	add.s32 	%r23, %r22, %r21;
	mul.hi.s32 	%r24, %r23, -2004318071;
	add.s32 	%r25, %r24, %r23;
	shr.u32 	%r26, %r25, 31;
	shr.s32 	%r27, %r25, 4;
	add.s32 	%r28, %r27, %r26;
	mul.lo.s32 	%r29, %r28, 30;
	sub.s32 	%r3, %r23, %r29;
	add.s32 	%r4, %r3, 1;
	mul.hi.s32 	%r30, %r1, -1037155065;
	add.s32 	%r31, %r30, %r1;
	shr.u32 	%r32, %r31, 31;
	shr.s32 	%r33, %r31, 12;
	add.s32 	%r34, %r33, %r32;
	mul.hi.s32 	%r35, %r34, -2004318071;
	add.s32 	%r36, %r35, %r34;
	shr.u32 	%r37, %r36, 31;
	shr.s32 	%r38, %r36, 4;
	add.s32 	%r39, %r38, %r37;
	mul.lo.s32 	%r40, %r39, 30;
	sub.s32 	%r5, %r34, %r40;
	add.s32 	%r6, %r5, 1;
	cvt.s64.s32 	%rd6, %r1;
	setp.le.s64 	%p1, %rd5, %rd6;
	@%p1 bra 	$L__BB0_14;
	mul.lo.s32 	%r45, %r12, 6;
	sub.s32 	%r41, %r1, %r45;
	setp.gt.s32 	%p2, %r41, 2;
	@%p2 bra 	$L__BB0_6;
	setp.eq.s32 	%p6, %r41, 0;
	@%p6 bra 	$L__BB0_10;
	setp.eq.s32 	%p7, %r41, 1;
	@%p7 bra 	$L__BB0_11;
	setp.eq.s32 	%p8, %r41, 2;
	@%p8 bra 	$L__BB0_5;
	bra.uni 	$L__BB0_14;
$L__BB0_5:
	shl.b32 	%r66, %r6, 10;
	shl.b32 	%r67, %r3, 5;
	add.s32 	%r68, %r67, %r2;
	add.s32 	%r69, %r68, %r66;
	mul.wide.s32 	%rd19, %r69, 4;
	add.s64 	%rd20, %rd2, %rd19;
	ld.global.f32 	%f10, [%rd20+4];
	cvt.f64.f32 	%fd7, %f10;
	mul.f64 	%fd8, %fd7, 0d3FE999999999999A;
	cvt.rn.f32.f64 	%f11, %fd8;
	shl.b32 	%r70, %r4, 5;
	add.s32 	%r71, %r70, %r2;
	add.s32 	%r72, %r71, %r66;
	mul.wide.s32 	%rd21, %r72, 4;
	add.s64 	%rd22, %rd1, %rd21;
	atom.global.add.f32 	%f12, [%rd22+4], %f11;
	bra.uni 	$L__BB0_14;
$L__BB0_6:
	setp.eq.s32 	%p3, %r41, 3;
	@%p3 bra 	$L__BB0_12;
	setp.eq.s32 	%p4, %r41, 4;
	@%p4 bra 	$L__BB0_13;
	setp.eq.s32 	%p5, %r41, 5;
	@%p5 bra 	$L__BB0_9;
	bra.uni 	$L__BB0_14;
$L__BB0_9:
	shl.b32 	%r46, %r5, 10;
	shl.b32 	%r47, %r4, 5;
	add.s32 	%r48, %r2, %r47;
	add.s32 	%r49, %r48, %r46;
	mul.wide.s32 	%rd7, %r49, 4;
	add.s64 	%rd8, %rd2, %rd7;
	ld.global.f32 	%f1, [%rd8+8196];
	cvt.f64.f32 	%fd1, %f1;
	mul.f64 	%fd2, %fd1, 0d3FE999999999999A;
	cvt.rn.f32.f64 	%f2, %fd2;
	shl.b32 	%r50, %r6, 10;
	add.s32 	%r51, %r48, %r50;
	mul.wide.s32 	%rd9, %r51, 4;
	add.s64 	%rd10, %rd1, %rd9;
	atom.global.add.f32 	%f3, [%rd10+4], %f2;
	bra.uni 	$L__BB0_14;
$L__BB0_10:
	shl.b32 	%r77, %r6, 10;
	shl.b32 	%r78, %r4, 5;
	add.s32 	%r79, %r77, %r78;
	add.s32 	%r80, %r79, %r2;
	mul.wide.s32 	%rd26, %r80, 4;
	add.s64 	%rd27, %rd2, %rd26;
	ld.global.f32 	%f16, [%rd27];
	cvt.f64.f32 	%fd11, %f16;
	mul.f64 	%fd12, %fd11, 0d3FE999999999999A;
	cvt.rn.f32.f64 	%f17, %fd12;
	add.s64 	%rd28, %rd1, %rd26;
	atom.global.add.f32 	%f18, [%rd28+4], %f17;
	bra.uni 	$L__BB0_14;
$L__BB0_11:
	shl.b32 	%r73, %r6, 10;
	shl.b32 	%r74, %r4, 5;
	add.s32 	%r75, %r73, %r74;
	add.s32 	%r76, %r2, %r75;
	mul.wide.s32 	%rd23, %r76, 4;
	add.s64 	%rd24, %rd2, %rd23;
	ld.global.f32 	%f13, [%rd24+8];
	cvt.f64.f32 	%fd9, %f13;
	mul.f64 	%fd10, %fd9, 0d3FE999999999999A;
	cvt.rn.f32.f64 	%f14, %fd10;
	add.s64 	%rd25, %rd1, %rd23;
	atom.global.add.f32 	%f15, [%rd25+4], %f14;
	bra.uni 	$L__BB0_14;
$L__BB0_12:
	shl.b32 	%r58, %r6, 10;
	shl.b32 	%r59, %r3, 5;
	add.s32 	%r60, %r59, %r2;
	add.s32 	%r61, %r60, %r58;
	add.s32 	%r62, %r61, 64;
	mul.wide.s32 	%rd15, %r62, 4;
	add.s64 	%rd16, %rd2, %rd15;
	ld.global.f32 	%f7, [%rd16+4];
	cvt.f64.f32 	%fd5, %f7;
	mul.f64 	%fd6, %fd5, 0d3FE999999999999A;
	cvt.rn.f32.f64 	%f8, %fd6;
	shl.b32 	%r63, %r4, 5;
	add.s32 	%r64, %r63, %r2;
	add.s32 	%r65, %r64, %r58;
	mul.wide.s32 	%rd17, %r65, 4;
	add.s64 	%rd18, %rd1, %rd17;
	atom.global.add.f32 	%f9, [%rd18+4], %f8;
	bra.uni 	$L__BB0_14;
$L__BB0_13:
	shl.b32 	%r52, %r5, 10;
	shl.b32 	%r53, %r4, 5;
	add.s32 	%r54, %r53, %r2;
	add.s32 	%r55, %r54, %r52;
	mul.wide.s32 	%rd11, %r55, 4;
	add.s64 	%rd12, %rd2, %rd11;
	ld.global.f32 	%f4, [%rd12+4];
	cvt.f64.f32 	%fd3, %f4;
	mul.f64 	%fd4, %fd3, 0d3FE999999999999A;
	cvt.rn.f32.f64 	%f5, %fd4;
	shl.b32 	%r56, %r6, 10;
	add.s32 	%r57, %r54, %r56;
	mul.wide.s32 	%rd13, %r57, 4;
	add.s64 	%rd14, %rd1, %rd13;
	atom.global.add.f32 	%f6, [%rd14+4], %f5;
$L__BB0_14:
	ret;

}


// ===== COMPILED SASS (sm_100) =====

	.target	sm_100

	.elftype	@"ET_EXEC"


//--------------------- .note.nv.tkinfo           --------------------------
	.section	.note.nv.tkinfo,"",@"SHT_NOTE"
	.sectionflags	@"SHF_NOTE_NV_TKINFO"
	.tkinfo
        /*0018*/ 	.word	0x00000002
        /*0030*/ 	.string	""
        /*0030*/ 	.string	"ptxas"
        /*0030*/ 	.string	"Cuda compilation tools, release 13.0, V13.0.88"
        /*0030*/ 	.string	"Build cuda_13.0.r13.0/compiler.36424714_0"
        /*0030*/ 	.string	"-arch sm_100 -m 64 "



//--------------------- .note.nv.cuinfo           --------------------------
	.section	.note.nv.cuinfo,"",@"SHT_NOTE"
	.sectionflags	@"SHF_NOTE_NV_CUINFO"
        /*0018*/ 	.short	0x0002
        /*001a*/ 	.short	0x0064
        /*001c*/ 	.short	0x0082
	.zero		2


//--------------------- .nv.info                  --------------------------
	.section	.nv.info,"",@"SHT_CUDA_INFO"
	.align	4


	//----- nvinfo : EIATTR_REGCOUNT
	.align		4
        /*0000*/ 	.byte	0x04, 0x2f
        /*0002*/ 	.short	(.L_1 - .L_0)
	.align		4
.L_0:
        /*0004*/ 	.word	index@(_Z7stencilPfS_l)
        /*0008*/ 	.word	0x00000012


	//----- nvinfo : EIATTR_FRAME_SIZE
	.align		4
.L_1:
        /*000c*/ 	.byte	0x04, 0x11
        /*000e*/ 	.short	(.L_3 - .L_2)
	.align		4
.L_2:
        /*0010*/ 	.word	index@(_Z7stencilPfS_l)
        /*0014*/ 	.word	0x00000000


	//----- nvinfo : EIATTR_MIN_STACK_SIZE
	.align		4
.L_3:
        /*0018*/ 	.byte	0x04, 0x12
        /*001a*/ 	.short	(.L_5 - .L_4)
	.align		4
.L_4:
        /*001c*/ 	.word	index@(_Z7stencilPfS_l)
        /*0020*/ 	.word	0x00000000
.L_5:


//--------------------- .nv.compat                --------------------------
	.section	.nv.compat,"",@"SHT_CUDA_COMPAT_INFO"
	.align	4
        /*0000*/ 	.byte	0x02, 0x09, 0x00, 0x00, 0x02, 0x02, 0x01, 0x00, 0x02, 0x05, 0x05, 0x00, 0x03, 0x07, 0x01, 0x01
        /*0010*/ 	.byte	0x02, 0x03, 0x00, 0x00, 0x02, 0x06, 0x01, 0x00, 0x04, 0x0b, 0x08, 0x00, 0x01, 0x00, 0x00, 0x00
        /*0020*/ 	.byte	0x00, 0x00, 0x00, 0x00


//--------------------- .nv.info._Z7stencilPfS_l  --------------------------
	.section	.nv.info._Z7stencilPfS_l,"",@"SHT_CUDA_INFO"
	.sectionflags	@""
	.align	4


	//----- nvinfo : EIATTR_CUDA_API_VERSION
	.align		4
        /*0000*/ 	.byte	0x04, 0x37
        /*0002*/ 	.short	(.L_7 - .L_6)
.L_6:
        /*0004*/ 	.word	0x00000082


	//----- nvinfo : EIATTR_KPARAM_INFO
	.align		4
.L_7:
        /*0008*/ 	.byte	0x04, 0x17
        /*000a*/ 	.short	(.L_9 - .L_8)
.L_8:
        /*000c*/ 	.word	0x00000000
        /*0010*/ 	.short	0x0002
        /*0012*/ 	.short	0x0010
        /*0014*/ 	.byte	0x00, 0xf0, 0x21, 0x00


	//----- nvinfo : EIATTR_KPARAM_INFO
	.align		4
.L_9:
        /*0018*/ 	.byte	0x04, 0x17
        /*001a*/ 	.short	(.L_11 - .L_10)
.L_10:
        /*001c*/ 	.word	0x00000000
        /*0020*/ 	.short	0x0001
        /*0022*/ 	.short	0x0008
        /*0024*/ 	.byte	0x00, 0xf5, 0x21, 0x00


	//----- nvinfo : EIATTR_KPARAM_INFO
	.align		4
.L_11:
        /*0028*/ 	.byte	0x04, 0x17
        /*002a*/ 	.short	(.L_13 - .L_12)
.L_12:
        /*002c*/ 	.word	0x00000000
        /*0030*/ 	.short	0x0000
        /*0032*/ 	.short	0x0000
        /*0034*/ 	.byte	0x00, 0xf5, 0x21, 0x00


	//----- nvinfo : EIATTR_SPARSE_MMA_MASK
	.align		4
.L_13:
        /*0038*/ 	.byte	0x03, 0x50
        /*003a*/ 	.short	0x0000


	//----- nvinfo : EIATTR_MAXREG_COUNT
	.align		4
        /*003c*/ 	.byte	0x03, 0x1b
        /*003e*/ 	.short	0x00ff


	//----- nvinfo : EIATTR_MERCURY_ISA_VERSION
	.align		4
        /*0040*/ 	.byte	0x03, 0x5f
        /*0042*/ 	.short	0x0101


	//----- nvinfo : EIATTR_VRC_CTA_INIT_COUNT
	.align		4
        /*0044*/ 	.byte	0x02, 0x4a
	.zero		1
	.zero		1


	//----- nvinfo : EIATTR_EXIT_INSTR_OFFSETS
	.align		4
        /*0048*/ 	.byte	0x04, 0x1c
        /*004a*/ 	.short	(.L_15 - .L_14)


	//   ....[0]....
.L_14:
        /*004c*/ 	.word	0x000001c0


	//   ....[1]....
        /*0050*/ 	.word	0x000003e0


	//   ....[2]....
        /*0054*/ 	.word	0x000004c0


	//   ....[3]....
        /*0058*/ 	.word	0x000005a0


	//   ....[4]....
        /*005c*/ 	.word	0x000006f0


	//   ....[5]....
        /*0060*/ 	.word	0x000007f0


	//   ....[6]....
        /*0064*/ 	.word	0x000008f0


	//----- nvinfo : EIATTR_INDIRECT_BRANCH_TARGETS
	.align		4
.L_15:
        /*0068*/ 	.byte	0x04, 0x34
        /*006a*/ 	.short	(.L_17 - .L_16)


	//   ....[0]....
.L_16:
        /*006c*/ 	.word	.L_x_3@srel
        /*0070*/ 	.short	0x0
        /*0072*/ 	.short	0x0
        /*0074*/ 	.word	0x4
        /*0078*/ 	.word	.L_x_4@srel
        /*007c*/ 	.word	.L_x_5@srel
        /*0080*/ 	.word	.L_x_6@srel
        /*0084*/ 	.word	.L_x_7@srel


	//   ....[1]....
        /* <DEDUP_REMOVED lines=8> */


	//----- nvinfo : EIATTR_CRS_STACK_SIZE
	.align		4
.L_17:
        /*00a4*/ 	.byte	0x04, 0x1e
        /*00a6*/ 	.short	(.L_19 - .L_18)
.L_18:
        /*00a8*/ 	.word	0x00000000


	//----- nvinfo : EIATTR_CBANK_PARAM_SIZE
	.align		4
.L_19:
        /*00ac*/ 	.byte	0x03, 0x19
        /*00ae*/ 	.short	0x0018


	//----- nvinfo : EIATTR_PARAM_CBANK
	.align		4
        /*00b0*/ 	.byte	0x04, 0x0a
        /*00b2*/ 	.short	(.L_21 - .L_20)
	.align		4
.L_20:
        /*00b4*/ 	.word	index@(.nv.constant0._Z7stencilPfS_l)
        /*00b8*/ 	.short	0x0380
        /*00ba*/ 	.short	0x0018


	//----- nvinfo : EIATTR_SW_WAR
	.align		4
.L_21:
        /*00bc*/ 	.byte	0x04, 0x36
        /*00be*/ 	.short	(.L_23 - .L_22)
.L_22:
        /*00c0*/ 	.word	0x00000008
.L_23:


//--------------------- .nv.callgraph             --------------------------
	.section	.nv.callgraph,"",@"SHT_CUDA_CALLGRAPH"
	.align	4
	.sectionentsize	8
	.align		4
        /*0000*/ 	.word	0x00000000
	.align		4
        /*0004*/ 	.word	0xffffffff
	.align		4
        /*0008*/ 	.word	0x00000000
	.align		4
        /*000c*/ 	.word	0xfffffffe
	.align		4
        /*0010*/ 	.word	0x00000000
	.align		4
        /*0014*/ 	.word	0xfffffffd
	.align		4
        /*0018*/ 	.word	0x00000000
	.align		4
        /*001c*/ 	.word	0xfffffffc


//--------------------- .nv.constant2._Z7stencilPfS_l --------------------------
	.section	.nv.constant2._Z7stencilPfS_l,"a",@progbits
	.sectionflags	@""
	.align	4
.nv.constant2._Z7stencilPfS_l:
        /*0000*/ 	.byte	0xf0, 0x03, 0x00, 0x00, 0xd0, 0x04, 0x00, 0x00, 0x00, 0x03, 0x00, 0x00, 0xe0, 0x08, 0x00, 0x00
        /*0010*/ 	.byte	0x00, 0x07, 0x00, 0x00, 0x00, 0x08, 0x00, 0x00, 0x10, 0x06, 0x00, 0x00, 0xe0, 0x08, 0x00, 0x00


//--------------------- .text._Z7stencilPfS_l     --------------------------
	.section	.text._Z7stencilPfS_l,"ax",@progbits
	.align	128
        .global         _Z7stencilPfS_l
        .type           _Z7stencilPfS_l,@function
        .size           _Z7stencilPfS_l,(.L_x_13 - _Z7stencilPfS_l)
        .other          _Z7stencilPfS_l,@"STO_CUDA_ENTRY STV_DEFAULT"
_Z7stencilPfS_l:
.text._Z7stencilPfS_l:
[----:B------:R-:W-:Y:S01]  /*0000*/  LDC R1, c[0x0][0x37c] ;  /* 0x0000df00ff017b82 */ /* 0x000fe20000000800 */
[----:B------:R-:W0:Y:S07]  /*0010*/  S2R R3, SR_TID.X ;  /* 0x0000000000037919 */ /* 0x000e2e0000002100 */
[----:B------:R-:W0:Y:S01]  /*0020*/  S2UR UR4, SR_CTAID.X ;  /* 0x00000000000479c3 */ /* 0x000e220000002500 */
[----:B------:R-:W1:Y:S01]  /*0030*/  LDCU.64 UR6, c[0x0][0x390] ;  /* 0x00007200ff0677ac */ /* 0x000e620008000a00 */
[----:B------:R-:W-:-:S06]  /*0040*/  IMAD.MOV.U32 R4, RZ, RZ, RZ ;  /* 0x000000ffff047224 */ /* 0x000fcc00078e00ff */
[----:B------:R-:W0:Y:S02]  /*0050*/  LDC R2, c[0x0][0x360] ;  /* 0x0000d800ff027b82 */ /* 0x000e240000000800 */
[----:B0-----:R-:W-:Y:S02]  /*0060*/  IMAD R3, R2, UR4, R3 ;  /* 0x0000000402037c24 */ /* 0x001fe4000f8e0203 */
[----:B------:R-:W-:Y:S02]  /*0070*/  HFMA2 R2, -RZ, RZ, 0, 0 ;  /* 0x00000000ff027431 */ /* 0x000fe400000001ff */
[C---:B------:R-:W-:Y:S01]  /*0080*/  IMAD.HI R0, R3.reuse, 0x2aaaaaab, RZ ;  /* 0x2aaaaaab03007827 */ /* 0x040fe200078e02ff */
[----:B------:R-:W-:Y:S02]  /*0090*/  MOV R5, R3 ;  /* 0x0000000300057202 */ /* 0x000fe40000000f00 */
[C---:B-1----:R-:W-:Y:S02]  /*00a0*/  ISETP.GE.U32.AND P0, PT, R3.reuse, UR6, PT ;  /* 0x0000000603007c0c */ /* 0x042fe4000bf06070 */
[----:B------:R-:W-:Y:S01]  /*00b0*/  SHF.R.S32.HI R8, RZ, 0x1f, R3 ;  /* 0x0000001fff087819 */ /* 0x000fe20000011403 */
[----:B------:R-:W-:Y:S01]  /*00c0*/  IMAD.HI R4, R3, -0x3dd1baf9, R4 ;  /* 0xc22e450703047827 */ /* 0x000fe200078e0204 */
[----:B------:R-:W-:-:S02]  /*00d0*/  LEA.HI R5, R0, R0, RZ, 0x1 ;  /* 0x0000000000057211 */ /* 0x000fc400078f08ff */
[----:B------:R-:W-:Y:S01]  /*00e0*/  ISETP.GE.AND.EX P0, PT, R8, UR7, PT, P0 ;  /* 0x0000000708007c0c */ /* 0x000fe2000bf06300 */
[----:B------:R-:W-:Y:S01]  /*00f0*/  IMAD.HI R6, R3, -0x49f49f49, R2 ;  /* 0xb60b60b703067827 */ /* 0x000fe200078e0202 */
[----:B------:R-:W-:-:S03]  /*0100*/  SHF.R.U32.HI R9, RZ, 0x1f, R4 ;  /* 0x0000001fff097819 */ /* 0x000fc60000011604 */
[----:B------:R-:W-:Y:S01]  /*0110*/  IMAD.MOV.U32 R8, RZ, RZ, RZ ;  /* 0x000000ffff087224 */ /* 0x000fe200078e00ff */
[----:B------:R-:W-:Y:S02]  /*0120*/  SHF.R.U32.HI R7, RZ, 0x1f, R6 ;  /* 0x0000001fff077819 */ /* 0x000fe40000011606 */
[----:B------:R-:W-:Y:S01]  /*0130*/  LEA.HI.SX32 R9, R4, R9, 0x14 ;  /* 0x0000000904097211 */ /* 0x000fe200078fa2ff */
[----:B------:R-:W-:Y:S01]  /*0140*/  HFMA2 R4, -RZ, RZ, 0, 0 ;  /* 0x00000000ff047431 */ /* 0x000fe200000001ff */
[----:B------:R-:W-:Y:S01]  /*0150*/  LEA.HI.SX32 R7, R6, R7, 0x19 ;  /* 0x0000000706077211 */ /* 0x000fe200078fcaff */
[----:B------:R-:W-:Y:S02]  /*0160*/  IMAD.MOV.U32 R6, RZ, RZ, RZ ;  /* 0x000000ffff067224 */ /* 0x000fe400078e00ff */
[----:B------:R-:W-:-:S04]  /*0170*/  IMAD.HI R12, R9, -0x77777777, R8 ;  /* 0x88888889090c7827 */ /* 0x000fc800078e0208 */
[----:B------:R-:W-:-:S04]  /*0180*/  IMAD.HI R10, R7, -0x77777777, R6 ;  /* 0x88888889070a7827 */ /* 0x000fc800078e0206 */
[----:B------:R-:W-:Y:S01]  /*0190*/  IMAD.HI R0, R5, -0x77777777, R4 ;  /* 0x8888888905007827 */ /* 0x000fe200078e0204 */
[----:B------:R-:W-:-:S04]  /*01a0*/  SHF.R.U32.HI R11, RZ, 0x1f, R10 ;  /* 0x0000001fff0b7819 */ /* 0x000fc8000001160a */
[----:B------:R-:W-:Y:S01]  /*01b0*/  LEA.HI.SX32 R13, R10, R11, 0x1c ;  /* 0x0000000b0a0d7211 */ /* 0x000fe200078fe2ff */
[----:B------:R-:W-:Y:S06]  /*01c0*/  @P0 EXIT ;  /* 0x000000000000094d */ /* 0x000fec0003800000 */
[----:B------:R-:W-:Y:S01]  /*01d0*/  IMAD R2, R5, -0x6, R3 ;  /* 0xfffffffa05027824 */ /* 0x000fe200078e0203 */
[----:B------:R-:W-:Y:S01]  /*01e0*/  SHF.R.U32.HI R15, RZ, 0x1f, R12 ;  /* 0x0000001fff0f7819 */ /* 0x000fe2000001160c */
[----:B------:R-:W-:Y:S01]  /*01f0*/  IMAD R6, R13, -0x1e, R7 ;  /* 0xffffffe20d067824 */ /* 0x000fe200078e0207 */
[----:B------:R-:W-:Y:S01]  /*0200*/  SHF.R.U32.HI R11, RZ, 0x1f, R0 ;  /* 0x0000001fff0b7819 */ /* 0x000fe20000011600 */
[----:B------:R-:W0:Y:S01]  /*0210*/  LDCU.64 UR4, c[0x0][0x358] ;  /* 0x00006b00ff0477ac */ /* 0x000e220008000a00 */
[----:B------:R-:W-:Y:S01]  /*0220*/  ISETP.GT.AND P0, PT, R2, 0x2, PT ;  /* 0x000000020200780c */ /* 0x000fe20003f04270 */
[----:B------:R-:W-:Y:S01]  /*0230*/  BSSY.RECONVERGENT B0, `(.L_x_0) ;  /* 0x000006b000007945 */ /* 0x000fe20003800200 */
[----:B------:R-:W-:Y:S02]  /*0240*/  LEA.HI.SX32 R15, R12, R15, 0x1c ;  /* 0x0000000f0c0f7211 */ /* 0x000fe400078fe2ff */
[----:B------:R-:W-:Y:S02]  /*0250*/  LEA.HI.SX32 R11, R0, R11, 0x1c ;  /* 0x0000000b000b7211 */ /* 0x000fe400078fe2ff */
[----:B------:R-:W-:Y:S01]  /*0260*/  IADD3 R0, PT, PT, R6, 0x1, RZ ;  /* 0x0000000106007810 */ /* 0x000fe20007ffe0ff */
[----:B------:R-:W-:-:S02]  /*0270*/  IMAD R15, R15, -0x1e, R9 ;  /* 0xffffffe20f0f7824 */ /* 0x000fc400078e0209 */
[----:B------:R-:W-:Y:S02]  /*0280*/  IMAD R11, R11, -0x1e, R5 ;  /* 0xffffffe20b0b7824 */ /* 0x000fe400078e0205 */
[----:B------:R-:W-:Y:S02]  /*0290*/  VIADD R5, R15, 0x1 ;  /* 0x000000010f057836 */ /* 0x000fe40000000000 */
[----:B------:R-:W-:Y:S05]  /*02a0*/  @P0 BRA `(.L_x_1) ;  /* 0x0000000000c00947 */ /* 0x000fea0003800000 */
[----:B------:R-:W-:-:S04]  /*02b0*/  VIMNMX.U32 R2, PT, PT, R2, 0x3, PT ;  /* 0x0000000302027848 */ /* 0x000fc80003fe0000 */
[----:B------:R-:W-:-:S04]  /*02c0*/  SHF.L.U32 R4, R2, 0x2, RZ ;  /* 0x0000000202047819 */ /* 0x000fc800000006ff */
[----:B------:R-:W1:Y:S02]  /*02d0*/  LDC R2, c[0x2][R4] ;  /* 0x0080000004027b82 */ /* 0x000e640000000800 */
[----:B-1----:R-:W-:-:S04]  /*02e0*/  SHF.R.S32.HI R3, RZ, 0x1f, R2 ;  /* 0x0000001fff037819 */ /* 0x002fc80000011402 */
.L_x_3:
[----:B0-----:R-:W-:Y:S05]  /*02f0*/  BRX R2 -0x300                                              (*"BRANCH_TARGETS .L_x_4,.L_x_5,.L_x_6,.L_x_7"*) ;  /* 0xfffffffc02407949 */ /* 0x001fea000383ffff */
.L_x_6:
[----:B------:R-:W0:Y:S01]  /*0300*/  LDC.64 R2, c[0x0][0x388] ;  /* 0x0000e200ff027b82 */ /* 0x000e220000000a00 */
[----:B------:R-:W-:-:S05]  /*0310*/  IMAD R6, R6, 0x20, R11 ;  /* 0x0000002006067824 */ /* 0x000fca00078e020b */
[----:B------:R-:W-:Y:S02]  /*0320*/  LEA R9, R5, R6, 0xa ;  /* 0x0000000605097211 */ /* 0x000fe400078e50ff */
[----:B------:R-:W1:Y:S03]  /*0330*/  LDC.64 R6, c[0x0][0x380] ;  /* 0x0000e000ff067b82 */ /* 0x000e660000000a00 */
[----:B0-----:R-:W-:-:S06]  /*0340*/  IMAD.WIDE R2, R9, 0x4, R2 ;  /* 0x0000000409027825 */ /* 0x001fcc00078e0202 */
[----:B------:R-:W2:Y:S01]  /*0350*/  LDG.E R2, desc[UR4][R2.64+0x4] ;  /* 0x0000040402027981 */ /* 0x000ea2000c1e1900 */
[----:B------:R-:W-:Y:S01]  /*0360*/  UMOV UR6, 0x9999999a ;  /* 0x9999999a00067882 */ /* 0x000fe20000000000 */
[----:B------:R-:W-:Y:S01]  /*0370*/  UMOV UR7, 0x3fe99999 ;  /* 0x3fe9999900077882 */ /* 0x000fe20000000000 */
[----:B------:R-:W-:-:S04]  /*0380*/  VIADD R9, R9, 0x20 ;  /* 0x0000002009097836 */ /* 0x000fc80000000000 */
[----:B-1----:R-:W-:Y:S01]  /*0390*/  IMAD.WIDE R6, R9, 0x4, R6 ;  /* 0x0000000409067825 */ /* 0x002fe200078e0206 */
[----:B--2---:R-:W0:Y:S02]  /*03a0*/  F2F.F64.F32 R4, R2 ;  /* 0x0000000200047310 */ /* 0x004e240000201800 */
[----:B0-----:R-:W-:-:S10]  /*03b0*/  DMUL R4, R4, UR6 ;  /* 0x0000000604047c28 */ /* 0x001fd40008000000 */
[----:B------:R-:W0:Y:S02]  /*03c0*/  F2F.F32.F64 R5, R4 ;  /* 0x0000000400057310 */ /* 0x000e240000301000 */
[----:B0-----:R-:W-:Y:S01]  /*03d0*/  REDG.E.ADD.F32.FTZ.RN.STRONG.GPU desc[UR4][R6.64+0x4], R5 ;  /* 0x00000405060079a6 */ /* 0x001fe2000c12f304 */
[----:B------:R-:W-:Y:S05]  /*03e0*/  EXIT ;  /* 0x000000000000794d */ /* 0x000fea0003800000 */
.L_x_4:
[----:B------:R-:W0:Y:S01]  /*03f0*/  LDC.64 R2, c[0x0][0x388] ;  /* 0x0000e200ff027b82 */ /* 0x000e220000000a00 */
[----:B------:R-:W-:-:S05]  /*0400*/  LEA R0, R5, R0, 0x5 ;  /* 0x0000000005007211 */ /* 0x000fca00078e28ff */
[----:B------:R-:W-:Y:S02]  /*0410*/  IMAD.U32 R11, R0, 0x20, R11 ;  /* 0x00000020000b7824 */ /* 0x000fe400078e000b */
[----:B------:R-:W1:Y:S02]  /*0420*/  LDC.64 R6, c[0x0][0x380] ;  /* 0x0000e000ff067b82 */ /* 0x000e640000000a00 */
[----:B0-----:R-:W-:-:S06]  /*0430*/  IMAD.WIDE R2, R11, 0x4, R2 ;  /* 0x000000040b027825 */ /* 0x001fcc00078e0202 */
[----:B------:R-:W2:Y:S01]  /*0440*/  LDG.E R2, desc[UR4][R2.64] ;  /* 0x0000000402027981 */ /* 0x000ea2000c1e1900 */
[----:B------:R-:W-:Y:S01]  /*0450*/  UMOV UR6, 0x9999999a ;  /* 0x9999999a00067882 */ /* 0x000fe20000000000 */
[----:B------:R-:W-:Y:S01]  /*0460*/  UMOV UR7, 0x3fe99999 ;  /* 0x3fe9999900077882 */ /* 0x000fe20000000000 */
[----:B-1----:R-:W-:Y:S01]  /*0470*/  IMAD.WIDE R6, R11, 0x4, R6 ;  /* 0x000000040b067825 */ /* 0x002fe200078e0206 */
[----:B--2---:R-:W0:Y:S02]  /*0480*/  F2F.F64.F32 R4, R2 ;  /* 0x0000000200047310 */ /* 0x004e240000201800 */
[----:B0-----:R-:W-:-:S10]  /*0490*/  DMUL R4, R4, UR6 ;  /* 0x0000000604047c28 */ /* 0x001fd40008000000 */
[----:B------:R-:W0:Y:S02]  /*04a0*/  F2F.F32.F64 R5, R4 ;  /* 0x0000000400057310 */ /* 0x000e240000301000 */
[----:B0-----:R-:W-:Y:S01]  /*04b0*/  REDG.E.ADD.F32.FTZ.RN.STRONG.GPU desc[UR4][R6.64+0x4], R5 ;  /* 0x00000405060079a6 */ /* 0x001fe2000c12f304 */
[----:B------:R-:W-:Y:S05]  /*04c0*/  EXIT ;  /* 0x000000000000794d */ /* 0x000fea0003800000 */
.L_x_5:
        /* <DEDUP_REMOVED lines=14> */
.L_x_1:
[----:B------:R-:W-:-:S04]  /*05b0*/  MOV R3, 0xfffffffd ;  /* 0xfffffffd00037802 */ /* 0x000fc80000000f00 */
[----:B------:R-:W-:-:S05]  /*05c0*/  VIADDMNMX.U32 R2, R2, R3, 0x3, PT ;  /* 0x0000000302027446 */ /* 0x000fca0003800003 */
[----:B------:R-:W-:-:S04]  /*05d0*/  IMAD.SHL.U32 R4, R2, 0x4, RZ ;  /* 0x0000000402047824 */ /* 0x000fc800078e00ff */
[----:B------:R-:W1:Y:S02]  /*05e0*/  LDC R2, c[0x2][R4+0x10] ;  /* 0x0080040004027b82 */ /* 0x000e640000000800 */
[----:B-1----:R-:W-:-:S04]  /*05f0*/  SHF.R.S32.HI R3, RZ, 0x1f, R2 ;  /* 0x0000001fff037819 */ /* 0x002fc80000011402 */
.L_x_8:
[----:B0-----:R-:W-:Y:S05]  /*0600*/  BRX R2 -0x610                                              (*"BRANCH_TARGETS .L_x_9,.L_x_10,.L_x_11,.L_x_7"*) ;  /* 0xfffffff8027c7949 */ /* 0x001fea000383ffff */
.L_x_11:
[----:B------:R-:W0:Y:S01]  /*0610*/  LDC.64 R2, c[0x0][0x388] ;  /* 0x0000e200ff027b82 */ /* 0x000e220000000a00 */
[----:B------:R-:W-:-:S05]  /*0620*/  LEA R0, R0, R11, 0x5 ;  /* 0x0000000b00007211 */ /* 0x000fca00078e28ff */
[----:B------:R-:W-:Y:S02]  /*0630*/  IMAD R15, R15, 0x400, R0 ;  /* 0x000004000f0f7824 */ /* 0x000fe400078e0200 */
[----:B------:R-:W1:Y:S02]  /*0640*/  LDC.64 R6, c[0x0][0x380] ;  /* 0x0000e000ff067b82 */ /* 0x000e640000000a00 */
[----:B0-----:R-:W-:-:S06]  /*0650*/  IMAD.WIDE R2, R15, 0x4, R2 ;  /* 0x000000040f027825 */ /* 0x001fcc00078e0202 */
[----:B------:R-:W2:Y:S01]  /*0660*/  LDG.E R2, desc[UR4][R2.64+0x2004] ;  /* 0x0020040402027981 */ /* 0x000ea2000c1e1900 */
[----:B------:R-:W-:Y:S01]  /*0670*/  UMOV UR6, 0x9999999a ;  /* 0x9999999a00067882 */ /* 0x000fe20000000000 */
[----:B------:R-:W-:Y:S01]  /*0680*/  UMOV UR7, 0x3fe99999 ;  /* 0x3fe9999900077882 */ /* 0x000fe20000000000 */
[----:B------:R-:W-:-:S05]  /*0690*/  IADD3 R15, PT, PT, R15, 0x400, RZ ;  /* 0x000004000f0f7810 */ /* 0x000fca0007ffe0ff */
[----:B-1----:R-:W-:Y:S01]  /*06a0*/  IMAD.WIDE R6, R15, 0x4, R6 ;  /* 0x000000040f067825 */ /* 0x002fe200078e0206 */
[----:B--2---:R-:W0:Y:S02]  /*06b0*/  F2F.F64.F32 R4, R2 ;  /* 0x0000000200047310 */ /* 0x004e240000201800 */
[----:B0-----:R-:W-:-:S10]  /*06c0*/  DMUL R4, R4, UR6 ;  /* 0x0000000604047c28 */ /* 0x001fd40008000000 */
[----:B------:R-:W0:Y:S02]  /*06d0*/  F2F.F32.F64 R5, R4 ;  /* 0x0000000400057310 */ /* 0x000e240000301000 */
[----:B0-----:R-:W-:Y:S01]  /*06e0*/  REDG.E.ADD.F32.FTZ.RN.STRONG.GPU desc[UR4][R6.64+0x4], R5 ;  /* 0x00000405060079a6 */ /* 0x001fe2000c12f304 */
[----:B------:R-:W-:Y:S05]  /*06f0*/  EXIT ;  /* 0x000000000000794d */ /* 0x000fea0003800000 */
.L_x_9:
[----:B------:R-:W0:Y:S01]  /*0700*/  LDC.64 R2, c[0x0][0x388] ;  /* 0x0000e200ff027b82 */ /* 0x000e220000000a00 */
[----:B------:R-:W-:-:S05]  /*0710*/  LEA R6, R6, R11, 0x5 ;  /* 0x0000000b06067211 */ /* 0x000fca00078e28ff */
[----:B------:R-:W-:Y:S02]  /*0720*/  IMAD R0, R5, 0x400, R6 ;  /* 0x0000040005007824 */ /* 0x000fe400078e0206 */
[----:B------:R-:W1:Y:S03]  /*0730*/  LDC.64 R6, c[0x0][0x380] ;  /* 0x0000e000ff067b82 */ /* 0x000e660000000a00 */
[----:B------:R-:W-:-:S05]  /*0740*/  IADD3 R5, PT, PT, R0, 0x40, RZ ;  /* 0x0000004000057810 */ /* 0x000fca0007ffe0ff */
        /* <DEDUP_REMOVED lines=11> */
.L_x_10:
        /* <DEDUP_REMOVED lines=13> */
[----:B0-----:R0:W-:Y:S02]  /*08d0*/  REDG.E.ADD.F32.FTZ.RN.STRONG.GPU desc[UR4][R6.64+0x4], R3 ;  /* 0x00000403060079a6 */ /* 0x0011e4000c12f304 */
.L_x_7:
[----:B------:R-:W-:Y:S05]  /*08e0*/  BSYNC.RECONVERGENT B0 ;  /* 0x0000000000007941 */ /* 0x000fea0003800200 */
.L_x_0:
[----:B------:R-:W-:Y:S05]  /*08f0*/  EXIT ;  /* 0x000000000000794d */ /* 0x000fea0003800000 */
.L_x_2:
[----:B------:R-:W-:-:S00]  /*0900*/  BRA `(.L_x_2) ;  /* 0xfffffffc00fc7947 */ /* 0x000fc0000383ffff */
[----:B------:R-:W-:-:S00]  /*0910*/  NOP ;  /* 0x0000000000007918 */ /* 0x000fc00000000000 */
        /* <DEDUP_REMOVED lines=14> */
.L_x_13:


//--------------------- .nv.shared.reserved.0     --------------------------
	.section	.nv.shared.reserved.0,"aw",@nobits
	.weak		__nv_reservedSMEM_offset_0_alias
	.size		__nv_reservedSMEM_offset_0_alias, 0, 64
	.other		__nv_reservedSMEM_offset_0_alias,@"STO_CUDA_RESERVED_SHARED STV_DEFAULT"
__nv_reservedSMEM_offset_0_alias:
	.zero		0
	.zero		64


//--------------------- .nv.constant0._Z7stencilPfS_l --------------------------
	.section	.nv.constant0._Z7stencilPfS_l,"a",@progbits
	.sectionflags	@""
	.align	4
.nv.constant0._Z7stencilPfS_l:
	.zero		920


//--------------------- SYMBOLS --------------------------

	.type		.nv.reservedSmem.offset0,@object
	.size		.nv.reservedSmem.offset0,0x4
